//
// Generated by NVIDIA NVVM Compiler
//
// Compiler Build ID: CL-36424714
// Cuda compilation tools, release 13.0, V13.0.88
// Based on NVVM 20.0.0
//

.version 9.0
.target sm_100
.address_size 64

	// .globl	_Z15gpu_merge_naivePKiiS0_iPi
// _ZZ21gpu_merge_tile_sharedPKiiS0_iPiE7sharedA has been demoted
// _ZZ21gpu_merge_tile_sharedPKiiS0_iPiE7sharedB has been demoted

.visible .entry _Z15gpu_merge_naivePKiiS0_iPi(
	.param .u64 .ptr .align 1 _Z15gpu_merge_naivePKiiS0_iPi_param_0,
	.param .u32 _Z15gpu_merge_naivePKiiS0_iPi_param_1,
	.param .u64 .ptr .align 1 _Z15gpu_merge_naivePKiiS0_iPi_param_2,
	.param .u32 _Z15gpu_merge_naivePKiiS0_iPi_param_3,
	.param .u64 .ptr .align 1 _Z15gpu_merge_naivePKiiS0_iPi_param_4
)
{
	.reg .pred 	%p<8>;
	.reg .b32 	%r<35>;
	.reg .b64 	%rd<23>;

	ld.param.u64 	%rd4, [_Z15gpu_merge_naivePKiiS0_iPi_param_0];
	ld.param.u32 	%r16, [_Z15gpu_merge_naivePKiiS0_iPi_param_1];
	ld.param.u64 	%rd5, [_Z15gpu_merge_naivePKiiS0_iPi_param_2];
	ld.param.u32 	%r17, [_Z15gpu_merge_naivePKiiS0_iPi_param_3];
	ld.param.u64 	%rd6, [_Z15gpu_merge_naivePKiiS0_iPi_param_4];
	cvta.to.global.u64 	%rd1, %rd6;
	cvta.to.global.u64 	%rd2, %rd5;
	cvta.to.global.u64 	%rd3, %rd4;
	mov.u32 	%r18, %ctaid.x;
	mov.u32 	%r19, %ntid.x;
	mov.u32 	%r20, %tid.x;
	mad.lo.s32 	%r1, %r18, %r19, %r20;
	add.s32 	%r21, %r17, %r16;
	setp.ge.s32 	%p1, %r1, %r21;
	@%p1 bra 	$L__BB0_10;
	sub.s32 	%r22, %r1, %r17;
	max.s32 	%r32, %r22, 0;
	min.s32 	%r30, %r1, %r16;
	setp.ge.s32 	%p2, %r32, %r30;
	@%p2 bra 	$L__BB0_3;
$L__BB0_2:
	add.s32 	%r23, %r30, %r32;
	shr.u32 	%r24, %r23, 1;
	mul.wide.u32 	%rd7, %r24, 4;
	add.s64 	%rd8, %rd3, %rd7;
	ld.global.u32 	%r25, [%rd8];
	not.b32 	%r26, %r24;
	add.s32 	%r27, %r1, %r26;
	mul.wide.s32 	%rd9, %r27, 4;
	add.s64 	%rd10, %rd2, %rd9;
	ld.global.u32 	%r28, [%rd10];
	setp.gt.s32 	%p3, %r25, %r28;
	add.s32 	%r29, %r24, 1;
	selp.b32 	%r32, %r32, %r29, %p3;
	selp.b32 	%r30, %r24, %r30, %p3;
	setp.lt.s32 	%p4, %r32, %r30;
	@%p4 bra 	$L__BB0_2;
$L__BB0_3:
	sub.s32 	%r9, %r1, %r32;
	setp.lt.s32 	%p5, %r32, %r16;
	@%p5 bra 	$L__BB0_6;
	mul.wide.s32 	%rd11, %r9, 4;
	add.s64 	%rd12, %rd2, %rd11;
	ld.global.u32 	%r34, [%rd12];
$L__BB0_5:
	mul.wide.s32 	%rd21, %r1, 4;
	add.s64 	%rd22, %rd1, %rd21;
	st.global.u32 	[%rd22], %r34;
	bra.uni 	$L__BB0_10;
$L__BB0_6:
	setp.lt.s32 	%p6, %r9, %r17;
	@%p6 bra 	$L__BB0_8;
	mul.wide.u32 	%rd13, %r32, 4;
	add.s64 	%rd14, %rd3, %rd13;
	ld.global.u32 	%r33, [%rd14];
	bra.uni 	$L__BB0_9;
$L__BB0_8:
	mul.wide.u32 	%rd15, %r32, 4;
	add.s64 	%rd16, %rd3, %rd15;
	ld.global.u32 	%r33, [%rd16];
	mul.wide.s32 	%rd17, %r9, 4;
	add.s64 	%rd18, %rd2, %rd17;
	ld.global.u32 	%r34, [%rd18];
	setp.gt.s32 	%p7, %r33, %r34;
	@%p7 bra 	$L__BB0_5;
$L__BB0_9:
	mul.wide.s32 	%rd19, %r1, 4;
	add.s64 	%rd20, %rd1, %rd19;
	st.global.u32 	[%rd20], %r33;
$L__BB0_10:
	ret;

}
	// .globl	_Z21gpu_merge_tile_sharedPKiiS0_iPi
.visible .entry _Z21gpu_merge_tile_sharedPKiiS0_iPi(
	.param .u64 .ptr .align 1 _Z21gpu_merge_tile_sharedPKiiS0_iPi_param_0,
	.param .u32 _Z21gpu_merge_tile_sharedPKiiS0_iPi_param_1,
	.param .u64 .ptr .align 1 _Z21gpu_merge_tile_sharedPKiiS0_iPi_param_2,
	.param .u32 _Z21gpu_merge_tile_sharedPKiiS0_iPi_param_3,
	.param .u64 .ptr .align 1 _Z21gpu_merge_tile_sharedPKiiS0_iPi_param_4
)
{
	.reg .pred 	%p<16>;
	.reg .b32 	%r<101>;
	.reg .b64 	%rd<21>;
	// demoted variable
	.shared .align 4 .b8 _ZZ21gpu_merge_tile_sharedPKiiS0_iPiE7sharedA[2048];
	// demoted variable
	.shared .align 4 .b8 _ZZ21gpu_merge_tile_sharedPKiiS0_iPiE7sharedB[2048];
	ld.param.u64 	%rd4, [_Z21gpu_merge_tile_sharedPKiiS0_iPi_param_0];
	ld.param.u32 	%r38, [_Z21gpu_merge_tile_sharedPKiiS0_iPi_param_1];
	ld.param.u64 	%rd5, [_Z21gpu_merge_tile_sharedPKiiS0_iPi_param_2];
	ld.param.u32 	%r39, [_Z21gpu_merge_tile_sharedPKiiS0_iPi_param_3];
	ld.param.u64 	%rd3, [_Z21gpu_merge_tile_sharedPKiiS0_iPi_param_4];
	cvta.to.global.u64 	%rd1, %rd5;
	cvta.to.global.u64 	%rd2, %rd4;
	mov.u32 	%r1, %tid.x;
	mov.u32 	%r40, %ctaid.x;
	shl.b32 	%r2, %r40, 9;
	add.s32 	%r41, %r2, 512;
	add.s32 	%r3, %r39, %r38;
	min.s32 	%r4, %r41, %r3;
	sub.s32 	%r42, %r2, %r39;
	max.s32 	%r92, %r42, 0;
	min.s32 	%r90, %r2, %r38;
	setp.ge.s32 	%p1, %r92, %r90;
	@%p1 bra 	$L__BB1_2;
$L__BB1_1:
	add.s32 	%r43, %r90, %r92;
	shr.u32 	%r44, %r43, 1;
	mul.wide.u32 	%rd6, %r44, 4;
	add.s64 	%rd7, %rd2, %rd6;
	ld.global.u32 	%r45, [%rd7];
	not.b32 	%r46, %r44;
	add.s32 	%r47, %r2, %r46;
	mul.wide.s32 	%rd8, %r47, 4;
	add.s64 	%rd9, %rd1, %rd8;
	ld.global.u32 	%r48, [%rd9];
	setp.gt.s32 	%p2, %r45, %r48;
	add.s32 	%r49, %r44, 1;
	selp.b32 	%r92, %r92, %r49, %p2;
	selp.b32 	%r90, %r44, %r90, %p2;
	setp.lt.s32 	%p3, %r92, %r90;
	@%p3 bra 	$L__BB1_1;
$L__BB1_2:
	sub.s32 	%r12, %r2, %r92;
	sub.s32 	%r50, %r4, %r39;
	max.s32 	%r95, %r50, 0;
	min.s32 	%r93, %r4, %r38;
	setp.ge.s32 	%p4, %r95, %r93;
	@%p4 bra 	$L__BB1_4;
$L__BB1_3:
	add.s32 	%r51, %r93, %r95;
	shr.u32 	%r52, %r51, 1;
	mul.wide.u32 	%rd10, %r52, 4;
	add.s64 	%rd11, %rd2, %rd10;
	ld.global.u32 	%r53, [%rd11];
	not.b32 	%r54, %r52;
	add.s32 	%r55, %r4, %r54;
	mul.wide.s32 	%rd12, %r55, 4;
	add.s64 	%rd13, %rd1, %rd12;
	ld.global.u32 	%r56, [%rd13];
	setp.gt.s32 	%p5, %r53, %r56;
	add.s32 	%r57, %r52, 1;
	selp.b32 	%r95, %r95, %r57, %p5;
	selp.b32 	%r93, %r52, %r93, %p5;
	setp.lt.s32 	%p6, %r95, %r93;
	@%p6 bra 	$L__BB1_3;
$L__BB1_4:
	sub.s32 	%r20, %r95, %r92;
	add.s32 	%r58, %r12, %r95;
	sub.s32 	%r21, %r4, %r58;
	add.s32 	%r22, %r92, %r1;
	setp.ge.s32 	%p7, %r22, %r38;
	@%p7 bra 	$L__BB1_6;
	mul.wide.u32 	%rd14, %r22, 4;
	add.s64 	%rd15, %rd2, %rd14;
	ld.global.u32 	%r59, [%rd15];
	shl.b32 	%r60, %r1, 2;
	mov.u32 	%r61, _ZZ21gpu_merge_tile_sharedPKiiS0_iPiE7sharedA;
	add.s32 	%r62, %r61, %r60;
	st.shared.u32 	[%r62], %r59;
$L__BB1_6:
	add.s32 	%r23, %r12, %r1;
	setp.ge.s32 	%p8, %r23, %r39;
	@%p8 bra 	$L__BB1_8;
	mul.wide.s32 	%rd16, %r23, 4;
	add.s64 	%rd17, %rd1, %rd16;
	ld.global.u32 	%r63, [%rd17];
	shl.b32 	%r64, %r1, 2;
	mov.u32 	%r65, _ZZ21gpu_merge_tile_sharedPKiiS0_iPiE7sharedB;
	add.s32 	%r66, %r65, %r64;
	st.shared.u32 	[%r66], %r63;
$L__BB1_8:
	bar.sync 	0;
	add.s32 	%r67, %r20, %r21;
	setp.ge.s32 	%p9, %r1, %r67;
	@%p9 bra 	$L__BB1_18;
	sub.s32 	%r68, %r1, %r21;
	max.s32 	%r98, %r68, 0;
	min.s32 	%r96, %r1, %r20;
	setp.ge.s32 	%p10, %r98, %r96;
	@%p10 bra 	$L__BB1_12;
	mov.u32 	%r72, _ZZ21gpu_merge_tile_sharedPKiiS0_iPiE7sharedA;
$L__BB1_11:
	add.s32 	%r69, %r96, %r98;
	shr.u32 	%r70, %r69, 1;
	shl.b32 	%r71, %r70, 2;
	add.s32 	%r73, %r72, %r71;
	ld.shared.u32 	%r74, [%r73];
	not.b32 	%r75, %r70;
	add.s32 	%r76, %r1, %r75;
	shl.b32 	%r77, %r76, 2;
	mov.u32 	%r78, _ZZ21gpu_merge_tile_sharedPKiiS0_iPiE7sharedB;
	add.s32 	%r79, %r78, %r77;
	ld.shared.u32 	%r80, [%r79];
	setp.gt.s32 	%p11, %r74, %r80;
	add.s32 	%r81, %r70, 1;
	selp.b32 	%r98, %r98, %r81, %p11;
	selp.b32 	%r96, %r70, %r96, %p11;
	setp.lt.s32 	%p12, %r98, %r96;
	@%p12 bra 	$L__BB1_11;
$L__BB1_12:
	sub.s32 	%r31, %r1, %r98;
	setp.ge.s32 	%p13, %r98, %r20;
	mov.b32 	%r99, 2147483647;
	@%p13 bra 	$L__BB1_14;
	shl.b32 	%r83, %r98, 2;
	mov.u32 	%r84, _ZZ21gpu_merge_tile_sharedPKiiS0_iPiE7sharedA;
	add.s32 	%r85, %r84, %r83;
	ld.shared.u32 	%r99, [%r85];
$L__BB1_14:
	setp.ge.s32 	%p14, %r31, %r21;
	mov.b32 	%r100, 2147483647;
	@%p14 bra 	$L__BB1_16;
	shl.b32 	%r87, %r31, 2;
	mov.u32 	%r88, _ZZ21gpu_merge_tile_sharedPKiiS0_iPiE7sharedB;
	add.s32 	%r89, %r88, %r87;
	ld.shared.u32 	%r100, [%r89];
$L__BB1_16:
	min.s32 	%r36, %r99, %r100;
	add.s32 	%r37, %r2, %r1;
	setp.ge.s32 	%p15, %r37, %r3;
	@%p15 bra 	$L__BB1_18;
	cvta.to.global.u64 	%rd18, %rd3;
	mul.wide.s32 	%rd19, %r37, 4;
	add.s64 	%rd20, %rd18, %rd19;
	st.global.u32 	[%rd20], %r36;
$L__BB1_18:
	ret;

}


// ===== COMPILED SASS (sm_100) =====

	.target	sm_100

	.elftype	@"ET_EXEC"


//--------------------- .note.nv.tkinfo           --------------------------
	.section	.note.nv.tkinfo,"",@"SHT_NOTE"
	.sectionflags	@"SHF_NOTE_NV_TKINFO"
	.tkinfo
        /*0018*/ 	.word	0x00000002
        /*0030*/ 	.string	""
        /*0030*/ 	.string	"ptxas"
        /*0030*/ 	.string	"Cuda compilation tools, release 13.0, V13.0.88"
        /*0030*/ 	.string	"Build cuda_13.0.r13.0/compiler.36424714_0"
        /*0030*/ 	.string	"-arch sm_100 -m 64 "



//--------------------- .note.nv.cuinfo           --------------------------
	.section	.note.nv.cuinfo,"",@"SHT_NOTE"
	.sectionflags	@"SHF_NOTE_NV_CUINFO"
        /*0018*/ 	.short	0x0002
        /*001a*/ 	.short	0x0064
        /*001c*/ 	.short	0x0082
	.zero		2


//--------------------- .nv.info                  --------------------------
	.section	.nv.info,"",@"SHT_CUDA_INFO"
	.align	4


	//----- nvinfo : EIATTR_REGCOUNT
	.align		4
        /*0000*/ 	.byte	0x04, 0x2f
        /*0002*/ 	.short	(.L_1 - .L_0)
	.align		4
.L_0:
        /*0004*/ 	.word	index@(_Z15gpu_merge_naivePKiiS0_iPi)
        /*0008*/ 	.word	0x00000010


	//----- nvinfo : EIATTR_FRAME_SIZE
	.align		4
.L_1:
        /*000c*/ 	.byte	0x04, 0x11
        /*000e*/ 	.short	(.L_3 - .L_2)
	.align		4
.L_2:
        /*0010*/ 	.word	index@(_Z15gpu_merge_naivePKiiS0_iPi)
        /*0014*/ 	.word	0x00000000


	//----- nvinfo : EIATTR_REGCOUNT
	.align		4
.L_3:
        /*0018*/ 	.byte	0x04, 0x2f
        /*001a*/ 	.short	(.L_5 - .L_4)
	.align		4
.L_4:
        /*001c*/ 	.word	index@(_Z21gpu_merge_tile_sharedPKiiS0_iPi)
        /*0020*/ 	.word	0x00000015


	//----- nvinfo : EIATTR_FRAME_SIZE
	.align		4
.L_5:
        /*0024*/ 	.byte	0x04, 0x11
        /*0026*/ 	.short	(.L_7 - .L_6)
	.align		4
.L_6:
        /*0028*/ 	.word	index@(_Z21gpu_merge_tile_sharedPKiiS0_iPi)
        /*002c*/ 	.word	0x00000000


	//----- nvinfo : EIATTR_MIN_STACK_SIZE
	.align		4
.L_7:
        /*0030*/ 	.byte	0x04, 0x12
        /*0032*/ 	.short	(.L_9 - .L_8)
	.align		4
.L_8:
        /*0034*/ 	.word	index@(_Z21gpu_merge_tile_sharedPKiiS0_iPi)
        /*0038*/ 	.word	0x00000000


	//----- nvinfo : EIATTR_MIN_STACK_SIZE
	.align		4
.L_9:
        /*003c*/ 	.byte	0x04, 0x12
        /*003e*/ 	.short	(.L_11 - .L_10)
	.align		4
.L_10:
        /*0040*/ 	.word	index@(_Z15gpu_merge_naivePKiiS0_iPi)
        /*0044*/ 	.word	0x00000000
.L_11:


//--------------------- .nv.compat                --------------------------
	.section	.nv.compat,"",@"SHT_CUDA_COMPAT_INFO"
	.align	4
        /*0000*/ 	.byte	0x02, 0x09, 0x00, 0x00, 0x02, 0x02, 0x01, 0x00, 0x02, 0x05, 0x05, 0x00, 0x03, 0x07, 0x01, 0x01
        /*0010*/ 	.byte	0x02, 0x03, 0x00, 0x00, 0x02, 0x06, 0x01, 0x00, 0x04, 0x0b, 0x08, 0x00, 0x09, 0x00, 0x00, 0x00
        /*0020*/ 	.byte	0x00, 0x00, 0x00, 0x00


//--------------------- .nv.info._Z21gpu_merge_tile_sharedPKiiS0_iPi --------------------------
	.section	.nv.info._Z21gpu_merge_tile_sharedPKiiS0_iPi,"",@"SHT_CUDA_INFO"
	.sectionflags	@""
	.align	4


	//----- nvinfo : EIATTR_CUDA_API_VERSION
	.align		4
        /*0000*/ 	.byte	0x04, 0x37
        /*0002*/ 	.short	(.L_13 - .L_12)
.L_12:
        /*0004*/ 	.word	0x00000082


	//----- nvinfo : EIATTR_KPARAM_INFO
	.align		4
.L_13:
        /*0008*/ 	.byte	0x04, 0x17
        /*000a*/ 	.short	(.L_15 - .L_14)
.L_14:
        /*000c*/ 	.word	0x00000000
        /*0010*/ 	.short	0x0004
        /*0012*/ 	.short	0x0020
        /*0014*/ 	.byte	0x00, 0xf5, 0x21, 0x00


	//----- nvinfo : EIATTR_KPARAM_INFO
	.align		4
.L_15:
        /*0018*/ 	.byte	0x04, 0x17
        /*001a*/ 	.short	(.L_17 - .L_16)
.L_16:
        /*001c*/ 	.word	0x00000000
        /*0020*/ 	.short	0x0003
        /*0022*/ 	.short	0x0018
        /*0024*/ 	.byte	0x00, 0xf0, 0x11, 0x00


	//----- nvinfo : EIATTR_KPARAM_INFO
	.align		4
.L_17:
        /*0028*/ 	.byte	0x04, 0x17
        /*002a*/ 	.short	(.L_19 - .L_18)
.L_18:
        /*002c*/ 	.word	0x00000000
        /*0030*/ 	.short	0x0002
        /*0032*/ 	.short	0x0010
        /*0034*/ 	.byte	0x00, 0xf5, 0x21, 0x00


	//----- nvinfo : EIATTR_KPARAM_INFO
	.align		4
.L_19:
        /*0038*/ 	.byte	0x04, 0x17
        /*003a*/ 	.short	(.L_21 - .L_20)
.L_20:
        /*003c*/ 	.word	0x00000000
        /*0040*/ 	.short	0x0001
        /*0042*/ 	.short	0x0008
        /*0044*/ 	.byte	0x00, 0xf0, 0x11, 0x00


	//----- nvinfo : EIATTR_KPARAM_INFO
	.align		4
.L_21:
        /*0048*/ 	.byte	0x04, 0x17
        /*004a*/ 	.short	(.L_23 - .L_22)
.L_22:
        /*004c*/ 	.word	0x00000000
        /*0050*/ 	.short	0x0000
        /*0052*/ 	.short	0x0000
        /*0054*/ 	.byte	0x00, 0xf5, 0x21, 0x00


	//----- nvinfo : EIATTR_SPARSE_MMA_MASK
	.align		4
.L_23:
        /*0058*/ 	.byte	0x03, 0x50
        /*005a*/ 	.short	0x0000


	//----- nvinfo : EIATTR_MAXREG_COUNT
	.align		4
        /*005c*/ 	.byte	0x03, 0x1b
        /*005e*/ 	.short	0x00ff


	//----- nvinfo : EIATTR_NUM_BARRIERS
	.align		4
        /*0060*/ 	.byte	0x02, 0x4c
        /*0062*/ 	.byte	0x01
	.zero		1


	//----- nvinfo : EIATTR_MERCURY_ISA_VERSION
	.align		4
        /*0064*/ 	.byte	0x03, 0x5f
        /*0066*/ 	.short	0x0101


	//----- nvinfo : EIATTR_VRC_CTA_INIT_COUNT
	.align		4
        /*0068*/ 	.byte	0x02, 0x4a
	.zero		1
	.zero		1


	//----- nvinfo : EIATTR_EXIT_INSTR_OFFSETS
	.align		4
        /*006c*/ 	.byte	0x04, 0x1c
        /*006e*/ 	.short	(.L_25 - .L_24)


	//   ....[0]....
.L_24:
        /*0070*/ 	.word	0x000004a0


	//   ....[1]....
        /*0074*/ 	.word	0x00000750


	//   ....[2]....
        /*0078*/ 	.word	0x000007a0


	//----- nvinfo : EIATTR_CRS_STACK_SIZE
	.align		4
.L_25:
        /*007c*/ 	.byte	0x04, 0x1e
        /*007e*/ 	.short	(.L_27 - .L_26)
.L_26:
        /*0080*/ 	.word	0x00000000


	//----- nvinfo : EIATTR_CBANK_PARAM_SIZE
	.align		4
.L_27:
        /*0084*/ 	.byte	0x03, 0x19
        /*0086*/ 	.short	0x0028


	//----- nvinfo : EIATTR_PARAM_CBANK
	.align		4
        /*0088*/ 	.byte	0x04, 0x0a
        /*008a*/ 	.short	(.L_29 - .L_28)
	.align		4
.L_28:
        /*008c*/ 	.word	index@(.nv.constant0._Z21gpu_merge_tile_sharedPKiiS0_iPi)
        /*0090*/ 	.short	0x0380
        /*0092*/ 	.short	0x0028


	//----- nvinfo : EIATTR_SW_WAR
	.align		4
.L_29:
        /*0094*/ 	.byte	0x04, 0x36
        /*0096*/ 	.short	(.L_31 - .L_30)
.L_30:
        /*0098*/ 	.word	0x00000008
.L_31:


//--------------------- .nv.info._Z15gpu_merge_naivePKiiS0_iPi --------------------------
	.section	.nv.info._Z15gpu_merge_naivePKiiS0_iPi,"",@"SHT_CUDA_INFO"
	.sectionflags	@""
	.align	4


	//----- nvinfo : EIATTR_CUDA_API_VERSION
	.align		4
        /*0000*/ 	.byte	0x04, 0x37
        /*0002*/ 	.short	(.L_33 - .L_32)
.L_32:
        /*0004*/ 	.word	0x00000082


	//----- nvinfo : EIATTR_KPARAM_INFO
	.align		4
.L_33:
        /*0008*/ 	.byte	0x04, 0x17
        /*000a*/ 	.short	(.L_35 - .L_34)
.L_34:
        /*000c*/ 	.word	0x00000000
        /*0010*/ 	.short	0x0004
        /*0012*/ 	.short	0x0020
        /*0014*/ 	.byte	0x00, 0xf5, 0x21, 0x00


	//----- nvinfo : EIATTR_KPARAM_INFO
	.align		4
.L_35:
        /*0018*/ 	.byte	0x04, 0x17
        /*001a*/ 	.short	(.L_37 - .L_36)
.L_36:
        /*001c*/ 	.word	0x00000000
        /*0020*/ 	.short	0x0003
        /*0022*/ 	.short	0x0018
        /*0024*/ 	.byte	0x00, 0xf0, 0x11, 0x00


	//----- nvinfo : EIATTR_KPARAM_INFO
	.align		4
.L_37:
        /*0028*/ 	.byte	0x04, 0x17
        /*002a*/ 	.short	(.L_39 - .L_38)
.L_38:
        /*002c*/ 	.word	0x00000000
        /*0030*/ 	.short	0x0002
        /*0032*/ 	.short	0x0010
        /*0034*/ 	.byte	0x00, 0xf5, 0x21, 0x00


	//----- nvinfo : EIATTR_KPARAM_INFO
	.align		4
.L_39:
        /*0038*/ 	.byte	0x04, 0x17
        /*003a*/ 	.short	(.L_41 - .L_40)
.L_40:
        /*003c*/ 	.word	0x00000000
        /*0040*/ 	.short	0x0001
        /*0042*/ 	.short	0x0008
        /*0044*/ 	.byte	0x00, 0xf0, 0x11, 0x00


	//----- nvinfo : EIATTR_KPARAM_INFO
	.align		4
.L_41:
        /*0048*/ 	.byte	0x04, 0x17
        /*004a*/ 	.short	(.L_43 - .L_42)
.L_42:
        /*004c*/ 	.word	0x00000000
        /*0050*/ 	.short	0x0000
        /*0052*/ 	.short	0x0000
        /*0054*/ 	.byte	0x00, 0xf5, 0x21, 0x00


	//----- nvinfo : EIATTR_SPARSE_MMA_MASK
	.align		4
.L_43:
        /*0058*/ 	.byte	0x03, 0x50
        /*005a*/ 	.short	0x0000


	//----- nvinfo : EIATTR_MAXREG_COUNT
	.align		4
        /*005c*/ 	.byte	0x03, 0x1b
        /*005e*/ 	.short	0x00ff


	//----- nvinfo : EIATTR_MERCURY_ISA_VERSION
	.align		4
        /*0060*/ 	.byte	0x03, 0x5f
        /*0062*/ 	.short	0x0101


	//----- nvinfo : EIATTR_VRC_CTA_INIT_COUNT
	.align		4
        /*0064*/ 	.byte	0x02, 0x4a
	.zero		1
	.zero		1


	//----- nvinfo : EIATTR_EXIT_INSTR_OFFSETS
	.align		4
        /*0068*/ 	.byte	0x04, 0x1c
        /*006a*/ 	.short	(.L_45 - .L_44)


	//   ....[0]....
.L_44:
        /*006c*/ 	.word	0x00000090


	//   ....[1]....
        /*0070*/ 	.word	0x000003b0


	//   ....[2]....
        /*0074*/ 	.word	0x00000400


	//----- nvinfo : EIATTR_CRS_STACK_SIZE
	.align		4
.L_45:
        /*0078*/ 	.byte	0x04, 0x1e
        /*007a*/ 	.short	(.L_47 - .L_46)
.L_46:
        /*007c*/ 	.word	0x00000000


	//----- nvinfo : EIATTR_CBANK_PARAM_SIZE
	.align		4
.L_47:
        /*0080*/ 	.byte	0x03, 0x19
        /*0082*/ 	.short	0x0028


	//----- nvinfo : EIATTR_PARAM_CBANK
	.align		4
        /*0084*/ 	.byte	0x04, 0x0a
        /*0086*/ 	.short	(.L_49 - .L_48)
	.align		4
.L_48:
        /*0088*/ 	.word	index@(.nv.constant0._Z15gpu_merge_naivePKiiS0_iPi)
        /*008c*/ 	.short	0x0380
        /*008e*/ 	.short	0x0028


	//----- nvinfo : EIATTR_SW_WAR
	.align		4
.L_49:
        /*0090*/ 	.byte	0x04, 0x36
        /*0092*/ 	.short	(.L_51 - .L_50)
.L_50:
        /*0094*/ 	.word	0x00000008
.L_51:


//--------------------- .nv.callgraph             --------------------------
	.section	.nv.callgraph,"",@"SHT_CUDA_CALLGRAPH"
	.align	4
	.sectionentsize	8
	.align		4
        /*0000*/ 	.word	0x00000000
	.align		4
        /*0004*/ 	.word	0xffffffff
	.align		4
        /*0008*/ 	.word	0x00000000
	.align		4
        /*000c*/ 	.word	0xfffffffe
	.align		4
        /*0010*/ 	.word	0x00000000
	.align		4
        /*0014*/ 	.word	0xfffffffd
	.align		4
        /*0018*/ 	.word	0x00000000
	.align		4
        /*001c*/ 	.word	0xfffffffc


//--------------------- .text._Z21gpu_merge_tile_sharedPKiiS0_iPi --------------------------
	.section	.text._Z21gpu_merge_tile_sharedPKiiS0_iPi,"ax",@progbits
	.align	128
        .global         _Z21gpu_merge_tile_sharedPKiiS0_iPi
        .type           _Z21gpu_merge_tile_sharedPKiiS0_iPi,@function
        .size           _Z21gpu_merge_tile_sharedPKiiS0_iPi,(.L_x_17 - _Z21gpu_merge_tile_sharedPKiiS0_iPi)
        .other          _Z21gpu_merge_tile_sharedPKiiS0_iPi,@"STO_CUDA_ENTRY STV_DEFAULT"
_Z21gpu_merge_tile_sharedPKiiS0_iPi:
.text._Z21gpu_merge_tile_sharedPKiiS0_iPi:
[----:B------:R-:W-:Y:S01]  /*0000*/  LDC R1, c[0x0][0x37c] ;  /* 0x0000df00ff017b82 */ /* 0x000fe20000000800 */
[----:B------:R-:W0:Y:S07]  /*0010*/  S2R R3, SR_CTAID.X ;  /* 0x0000000000037919 */ /* 0x000e2e0000002500 */
[----:B------:R-:W1:Y:S01]  /*0020*/  LDC R10, c[0x0][0x388] ;  /* 0x0000e200ff0a7b82 */ /* 0x000e620000000800 */
[----:B------:R-:W1:Y:S01]  /*0030*/  LDCU UR6, c[0x0][0x398] ;  /* 0x00007300ff0677ac */ /* 0x000e620008000800 */
[----:B------:R-:W2:Y:S01]  /*0040*/  S2R R0, SR_TID.X ;  /* 0x0000000000007919 */ /* 0x000ea20000002100 */
[----:B------:R-:W3:Y:S01]  /*0050*/  LDCU.64 UR4, c[0x0][0x358] ;  /* 0x00006b00ff0477ac */ /* 0x000ee20008000a00 */
[----:B-1----:R-:W-:-:S02]  /*0060*/  VIADD R2, R10, UR6 ;  /* 0x000000060a027c36 */ /* 0x002fc40008000000 */
[----:B0-----:R-:W-:-:S05]  /*0070*/  IMAD.SHL.U32 R3, R3, 0x200, RZ ;  /* 0x0000020003037824 */ /* 0x001fca00078e00ff */
[C---:B------:R-:W-:Y:S02]  /*0080*/  VIADDMNMX R4, R3.reuse, -UR6, RZ, !PT ;  /* 0x8000000603047c46 */ /* 0x040fe4000f8001ff */
[CC--:B------:R-:W-:Y:S02]  /*0090*/  VIMNMX R11, PT, PT, R3.reuse, R10.reuse, PT ;  /* 0x0000000a030b7248 */ /* 0x0c0fe40003fe0100 */
[----:B------:R-:W-:Y:S02]  /*00a0*/  VIADDMNMX R5, R3, 0x200, R2, PT ;  /* 0x0000020003057846 */ /* 0x000fe40003800102 */
[----:B------:R-:W-:Y:S02]  /*00b0*/  ISETP.GE.AND P0, PT, R4, R11, PT ;  /* 0x0000000b0400720c */ /* 0x000fe40003f06270 */
[----:B------:R-:W-:-:S11]  /*00c0*/  VIMNMX R18, PT, PT, R5, R10, PT ;  /* 0x0000000a05127248 */ /* 0x000fd60003fe0100 */
[----:B--23--:R-:W-:Y:S05]  /*00d0*/  @P0 BRA `(.L_x_0) ;  /* 0x00000000003c0947 */ /* 0x00cfea0003800000 */
[----:B------:R-:W0:Y:S08]  /*00e0*/  LDC.64 R6, c[0x0][0x380] ;  /* 0x0000e000ff067b82 */ /* 0x000e300000000a00 */
[----:B------:R-:W1:Y:S02]  /*00f0*/  LDC.64 R8, c[0x0][0x390] ;  /* 0x0000e400ff087b82 */ /* 0x000e640000000a00 */
.L_x_1:
[----:B------:R-:W-:-:S05]  /*0100*/  IMAD.IADD R12, R11, 0x1, R4 ;  /* 0x000000010b0c7824 */ /* 0x000fca00078e0204 */
[----:B------:R-:W-:-:S04]  /*0110*/  SHF.R.U32.HI R16, RZ, 0x1, R12 ;  /* 0x00000001ff107819 */ /* 0x000fc8000001160c */
[----:B------:R-:W-:-:S05]  /*0120*/  LOP3.LUT R12, RZ, R16, RZ, 0x33, !PT ;  /* 0x00000010ff0c7212 */ /* 0x000fca00078e33ff */
[----:B------:R-:W-:Y:S02]  /*0130*/  IMAD.IADD R15, R3, 0x1, R12 ;  /* 0x00000001030f7824 */ /* 0x000fe400078e020c */
[----:B0-----:R-:W-:-:S04]  /*0140*/  IMAD.WIDE.U32 R12, R16, 0x4, R6 ;  /* 0x00000004100c7825 */ /* 0x001fc800078e0006 */
[----:B-1----:R-:W-:Y:S02]  /*0150*/  IMAD.WIDE R14, R15, 0x4, R8 ;  /* 0x000000040f0e7825 */ /* 0x002fe400078e0208 */
[----:B------:R-:W2:Y:S04]  /*0160*/  LDG.E R12, desc[UR4][R12.64] ;  /* 0x000000040c0c7981 */ /* 0x000ea8000c1e1900 */
[----:B------:R-:W2:Y:S02]  /*0170*/  LDG.E R15, desc[UR4][R14.64] ;  /* 0x000000040e0f7981 */ /* 0x000ea4000c1e1900 */
[----:B--2---:R-:W-:-:S04]  /*0180*/  ISETP.GT.AND P0, PT, R12, R15, PT ;  /* 0x0000000f0c00720c */ /* 0x004fc80003f04270 */
[----:B------:R-:W-:-:S09]  /*0190*/  SEL R11, R16, R11, P0 ;  /* 0x0000000b100b7207 */ /* 0x000fd20000000000 */
[----:B------:R-:W-:-:S05]  /*01a0*/  @!P0 VIADD R4, R16, 0x1 ;  /* 0x0000000110048836 */ /* 0x000fca0000000000 */
[----:B------:R-:W-:-:S13]  /*01b0*/  ISETP.GE.AND P0, PT, R4, R11, PT ;  /* 0x0000000b0400720c */ /* 0x000fda0003f06270 */
[----:B------:R-:W-:Y:S05]  /*01c0*/  @!P0 BRA `(.L_x_1) ;  /* 0xfffffffc00cc8947 */ /* 0x000fea000383ffff */
.L_x_0:
[----:B------:R-:W-:Y:S01]  /*01d0*/  VIADDMNMX R11, R5, -UR6, RZ, !PT ;  /* 0x80000006050b7c46 */ /* 0x000fe2000f8001ff */
[----:B------:R-:W-:-:S03]  /*01e0*/  IMAD.IADD R14, R3, 0x1, -R4 ;  /* 0x00000001030e7824 */ /* 0x000fc600078e0a04 */
[----:B------:R-:W-:-:S13]  /*01f0*/  ISETP.GE.AND P0, PT, R11, R18, PT ;  /* 0x000000120b00720c */ /* 0x000fda0003f06270 */
[----:B------:R-:W-:Y:S05]  /*0200*/  @P0 BRA `(.L_x_2) ;  /* 0x00000000003c0947 */ /* 0x000fea0003800000 */
[----:B------:R-:W0:Y:S08]  /*0210*/  LDC.64 R6, c[0x0][0x380] ;  /* 0x0000e000ff067b82 */ /* 0x000e300000000a00 */
[----:B------:R-:W1:Y:S02]  /*0220*/  LDC.64 R8, c[0x0][0x390] ;  /* 0x0000e400ff087b82 */ /* 0x000e640000000a00 */
.L_x_3:
[----:B------:R-:W-:-:S05]  /*0230*/  IMAD.IADD R12, R18, 0x1, R11 ;  /* 0x00000001120c7824 */ /* 0x000fca00078e020b */
[----:B------:R-:W-:-:S04]  /*0240*/  SHF.R.U32.HI R15, RZ, 0x1, R12 ;  /* 0x00000001ff0f7819 */ /* 0x000fc8000001160c */
[----:B------:R-:W-:Y:S01]  /*0250*/  LOP3.LUT R12, RZ, R15, RZ, 0x33, !PT ;  /* 0x0000000fff0c7212 */ /* 0x000fe200078e33ff */
[----:B0-----:R-:W-:-:S04]  /*0260*/  IMAD.WIDE.U32 R16, R15, 0x4, R6 ;  /* 0x000000040f107825 */ /* 0x001fc800078e0006 */
[----:B------:R-:W-:Y:S02]  /*0270*/  IMAD.IADD R13, R5, 0x1, R12 ;  /* 0x00000001050d7824 */ /* 0x000fe400078e020c */
[----:B------:R-:W2:Y:S02]  /*0280*/  LDG.E R16, desc[UR4][R16.64] ;  /* 0x0000000410107981 */ /* 0x000ea4000c1e1900 */
[----:B-1----:R-:W-:-:S06]  /*0290*/  IMAD.WIDE R12, R13, 0x4, R8 ;  /* 0x000000040d0c7825 */ /* 0x002fcc00078e0208 */
[----:B------:R-:W2:Y:S02]  /*02a0*/  LDG.E R13, desc[UR4][R12.64] ;  /* 0x000000040c0d7981 */ /* 0x000ea4000c1e1900 */
[----:B--2---:R-:W-:-:S04]  /*02b0*/  ISETP.GT.AND P0, PT, R16, R13, PT ;  /* 0x0000000d1000720c */ /* 0x004fc80003f04270 */
[----:B------:R-:W-:-:S09]  /*02c0*/  SEL R18, R15, R18, P0 ;  /* 0x000000120f127207 */ /* 0x000fd20000000000 */
[----:B------:R-:W-:-:S05]  /*02d0*/  @!P0 VIADD R11, R15, 0x1 ;  /* 0x000000010f0b8836 */ /* 0x000fca0000000000 */
[----:B------:R-:W-:-:S13]  /*02e0*/  ISETP.GE.AND P0, PT, R11, R18, PT ;  /* 0x000000120b00720c */ /* 0x000fda0003f06270 */
[----:B------:R-:W-:Y:S05]  /*02f0*/  @!P0 BRA `(.L_x_3) ;  /* 0xfffffffc00cc8947 */ /* 0x000fea000383ffff */
.L_x_2:
[--C-:B------:R-:W-:Y:S02]  /*0300*/  IMAD.IADD R13, R4, 0x1, R0.reuse ;  /* 0x00000001040d7824 */ /* 0x100fe400078e0200 */
[----:B------:R-:W-:-:S03]  /*0310*/  IMAD.IADD R15, R14, 0x1, R0 ;  /* 0x000000010e0f7824 */ /* 0x000fc600078e0200 */
[----:B------:R-:W-:Y:S02]  /*0320*/  ISETP.GE.AND P0, PT, R13, R10, PT ;  /* 0x0000000a0d00720c */ /* 0x000fe40003f06270 */
[----:B------:R-:W-:-:S11]  /*0330*/  ISETP.GE.AND P1, PT, R15, UR6, PT ;  /* 0x000000060f007c0c */ /* 0x000fd6000bf26270 */
[----:B------:R-:W0:Y:S08]  /*0340*/  @!P0 LDC.64 R6, c[0x0][0x380] ;  /* 0x0000e000ff068b82 */ /* 0x000e300000000a00 */
[----:B------:R-:W1:Y:S01]  /*0350*/  @!P1 LDC.64 R8, c[0x0][0x390] ;  /* 0x0000e400ff089b82 */ /* 0x000e620000000a00 */
[----:B0-----:R-:W-:-:S06]  /*0360*/  @!P0 IMAD.WIDE.U32 R6, R13, 0x4, R6 ;  /* 0x000000040d068825 */ /* 0x001fcc00078e0006 */
[----:B------:R0:W2:Y:S01]  /*0370*/  @!P0 LDG.E R6, desc[UR4][R6.64] ;  /* 0x0000000406068981 */ /* 0x0000a2000c1e1900 */
[----:B-1----:R-:W-:-:S06]  /*0380*/  @!P1 IMAD.WIDE R8, R15, 0x4, R8 ;  /* 0x000000040f089825 */ /* 0x002fcc00078e0208 */
[----:B------:R-:W3:Y:S01]  /*0390*/  @!P1 LDG.E R8, desc[UR4][R8.64] ;  /* 0x0000000408089981 */ /* 0x000ee2000c1e1900 */
[----:B------:R-:W1:Y:S01]  /*03a0*/  @!P0 S2R R15, SR_CgaCtaId ;  /* 0x00000000000f8919 */ /* 0x000e620000008800 */
[----:B------:R-:W0:Y:S01]  /*03b0*/  @!P1 S2R R17, SR_CgaCtaId ;  /* 0x0000000000119919 */ /* 0x000e220000008800 */
[----:B------:R-:W-:Y:S02]  /*03c0*/  @!P1 MOV R12, 0x400 ;  /* 0x00000400000c9802 */ /* 0x000fe40000000f00 */
[----:B------:R-:W-:-:S03]  /*03d0*/  @!P0 MOV R10, 0x400 ;  /* 0x00000400000a8802 */ /* 0x000fc60000000f00 */
[----:B------:R-:W-:Y:S01]  /*03e0*/  @!P1 VIADD R12, R12, 0x800 ;  /* 0x000008000c0c9836 */ /* 0x000fe20000000000 */
[----:B------:R-:W-:Y:S01]  /*03f0*/  IADD3 R5, PT, PT, R5, -R14, -R11 ;  /* 0x8000000e05057210 */ /* 0x000fe20007ffe80b */
[----:B------:R-:W-:Y:S01]  /*0400*/  IMAD.IADD R4, R11, 0x1, -R4 ;  /* 0x000000010b047824 */ /* 0x000fe200078e0a04 */
[----:B-1----:R-:W-:Y:S02]  /*0410*/  @!P0 LEA R11, R15, R10, 0x18 ;  /* 0x0000000a0f0b8211 */ /* 0x002fe400078ec0ff */
[----:B0-----:R-:W-:-:S03]  /*0420*/  @!P1 LEA R7, R17, R12, 0x18 ;  /* 0x0000000c11079211 */ /* 0x001fc600078ec0ff */
[C---:B------:R-:W-:Y:S02]  /*0430*/  @!P0 IMAD R11, R0.reuse, 0x4, R11 ;  /* 0x00000004000b8824 */ /* 0x040fe400078e020b */
[----:B------:R-:W-:Y:S02]  /*0440*/  @!P1 IMAD R7, R0, 0x4, R7 ;  /* 0x0000000400079824 */ /* 0x000fe400078e0207 */
[----:B------:R-:W-:-:S05]  /*0450*/  IMAD.IADD R13, R4, 0x1, R5 ;  /* 0x00000001040d7824 */ /* 0x000fca00078e0205 */
[----:B------:R-:W-:Y:S01]  /*0460*/  ISETP.GE.AND P2, PT, R0, R13, PT ;  /* 0x0000000d0000720c */ /* 0x000fe20003f46270 */
[----:B--2---:R0:W-:Y:S04]  /*0470*/  @!P0 STS [R11], R6 ;  /* 0x000000060b008388 */ /* 0x0041e80000000800 */
[----:B---3--:R0:W-:Y:S01]  /*0480*/  @!P1 STS [R7], R8 ;  /* 0x0000000807009388 */ /* 0x0081e20000000800 */
[----:B------:R-:W-:Y:S07]  /*0490*/  BAR.SYNC.DEFER_BLOCKING 0x0 ;  /* 0x0000000000007b1d */ /* 0x000fee0000010000 */
[----:B------:R-:W-:Y:S05]  /*04a0*/  @P2 EXIT ;  /* 0x000000000000294d */ /* 0x000fea0003800000 */
[----:B0-----:R-:W-:Y:S01]  /*04b0*/  VIADDMNMX R7, R0, -R5, RZ, !PT ;  /* 0x8000000500077246 */ /* 0x001fe200078001ff */
[----:B------:R-:W-:Y:S01]  /*04c0*/  BSSY.RECONVERGENT B0, `(.L_x_4) ;  /* 0x0000016000007945 */ /* 0x000fe20003800200 */
[----:B------:R-:W-:-:S04]  /*04d0*/  VIMNMX R6, PT, PT, R4, R0, PT ;  /* 0x0000000004067248 */ /* 0x000fc80003fe0100 */
[----:B------:R-:W-:-:S13]  /*04e0*/  ISETP.GE.AND P0, PT, R7, R6, PT ;  /* 0x000000060700720c */ /* 0x000fda0003f06270 */
[----:B------:R-:W-:Y:S05]  /*04f0*/  @P0 BRA `(.L_x_5) ;  /* 0x0000000000480947 */ /* 0x000fea0003800000 */
[----:B------:R-:W0:Y:S01]  /*0500*/  S2R R9, SR_CgaCtaId ;  /* 0x0000000000097919 */ /* 0x000e220000008800 */
[----:B------:R-:W-:-:S05]  /*0510*/  MOV R8, 0x400 ;  /* 0x0000040000087802 */ /* 0x000fca0000000f00 */
[----:B------:R-:W-:Y:S01]  /*0520*/  VIADD R12, R8, 0x800 ;  /* 0x00000800080c7836 */ /* 0x000fe20000000000 */
[----:B0-----:R-:W-:-:S04]  /*0530*/  LEA R10, R9, R8, 0x18 ;  /* 0x00000008090a7211 */ /* 0x001fc800078ec0ff */
[----:B------:R-:W-:-:S07]  /*0540*/  LEA R12, R9, R12, 0x18 ;  /* 0x0000000c090c7211 */ /* 0x000fce00078ec0ff */
.L_x_6:
[----:B------:R-:W-:-:S05]  /*0550*/  IMAD.IADD R8, R6, 0x1, R7 ;  /* 0x0000000106087824 */ /* 0x000fca00078e0207 */
[----:B------:R-:W-:-:S04]  /*0560*/  SHF.R.U32.HI R9, RZ, 0x1, R8 ;  /* 0x00000001ff097819 */ /* 0x000fc80000011608 */
[----:B------:R-:W-:Y:S01]  /*0570*/  LOP3.LUT R11, RZ, R9, RZ, 0x33, !PT ;  /* 0x00000009ff0b7212 */ /* 0x000fe200078e33ff */
[----:B------:R-:W-:-:S04]  /*0580*/  IMAD R8, R9, 0x4, R10 ;  /* 0x0000000409087824 */ /* 0x000fc800078e020a */
[----:B------:R-:W-:Y:S02]  /*0590*/  IMAD.IADD R11, R11, 0x1, R0 ;  /* 0x000000010b0b7824 */ /* 0x000fe400078e0200 */
[----:B------:R-:W-:Y:S02]  /*05a0*/  LDS R8, [R8] ;  /* 0x0000000008087984 */ /* 0x000fe40000000800 */
[----:B------:R-:W-:-:S06]  /*05b0*/  IMAD R11, R11, 0x4, R12 ;  /* 0x000000040b0b7824 */ /* 0x000fcc00078e020c */
[----:B------:R-:W0:Y:S02]  /*05c0*/  LDS R11, [R11] ;  /* 0x000000000b0b7984 */ /* 0x000e240000000800 */
[----:B0-----:R-:W-:-:S04]  /*05d0*/  ISETP.GT.AND P0, PT, R8, R11, PT ;  /* 0x0000000b0800720c */ /* 0x001fc80003f04270 */
[----:B------:R-:W-:-:S09]  /*05e0*/  SEL R6, R9, R6, P0 ;  /* 0x0000000609067207 */ /* 0x000fd20000000000 */
[----:B------:R-:W-:-:S05]  /*05f0*/  @!P0 VIADD R7, R9, 0x1 ;  /* 0x0000000109078836 */ /* 0x000fca0000000000 */
[----:B------:R-:W-:-:S13]  /*0600*/  ISETP.GE.AND P0, PT, R7, R6, PT ;  /* 0x000000060700720c */ /* 0x000fda0003f06270 */
[----:B------:R-:W-:Y:S05]  /*0610*/  @!P0 BRA `(.L_x_6) ;  /* 0xfffffffc00cc8947 */ /* 0x000fea000383ffff */
.L_x_5:
[----:B------:R-:W-:Y:S05]  /*0620*/  BSYNC.RECONVERGENT B0 ;  /* 0x0000000000007941 */ /* 0x000fea0003800200 */
.L_x_4:
[----:B------:R-:W-:Y:S01]  /*0630*/  IMAD.IADD R6, R0, 0x1, -R7 ;  /* 0x0000000100067824 */ /* 0x000fe200078e0a07 */
[----:B------:R-:W-:-:S04]  /*0640*/  ISETP.GE.AND P0, PT, R7, R4, PT ;  /* 0x000000040700720c */ /* 0x000fc80003f06270 */
[----:B------:R-:W-:-:S09]  /*0650*/  ISETP.GE.AND P1, PT, R6, R5, PT ;  /* 0x000000050600720c */ /* 0x000fd20003f26270 */
[----:B------:R-:W0:Y:S01]  /*0660*/  @!P0 S2R R5, SR_CgaCtaId ;  /* 0x0000000000058919 */ /* 0x000e220000008800 */
[----:B------:R-:W-:-:S03]  /*0670*/  @!P0 MOV R4, 0x400 ;  /* 0x0000040000048802 */ /* 0x000fc60000000f00 */
[----:B------:R-:W1:Y:S01]  /*0680*/  @!P1 S2R R9, SR_CgaCtaId ;  /* 0x0000000000099919 */ /* 0x000e620000008800 */
[----:B------:R-:W-:-:S05]  /*0690*/  @!P1 MOV R8, 0x400 ;  /* 0x0000040000089802 */ /* 0x000fca0000000f00 */
[----:B------:R-:W-:Y:S01]  /*06a0*/  @!P1 VIADD R8, R8, 0x800 ;  /* 0x0000080008089836 */ /* 0x000fe20000000000 */
[----:B0-----:R-:W-:-:S04]  /*06b0*/  @!P0 LEA R4, R5, R4, 0x18 ;  /* 0x0000000405048211 */ /* 0x001fc800078ec0ff */
[----:B-1----:R-:W-:Y:S01]  /*06c0*/  @!P1 LEA R5, R9, R8, 0x18 ;  /* 0x0000000809059211 */ /* 0x002fe200078ec0ff */
[----:B------:R-:W-:Y:S02]  /*06d0*/  IMAD.IADD R9, R3, 0x1, R0 ;  /* 0x0000000103097824 */ /* 0x000fe400078e0200 */
[----:B------:R-:W-:Y:S02]  /*06e0*/  IMAD.MOV.U32 R0, RZ, RZ, 0x7fffffff ;  /* 0x7fffffffff007424 */ /* 0x000fe400078e00ff */
[----:B------:R-:W-:Y:S01]  /*06f0*/  @!P1 IMAD R3, R6, 0x4, R5 ;  /* 0x0000000406039824 */ /* 0x000fe200078e0205 */
[----:B------:R-:W-:Y:S01]  /*0700*/  ISETP.GE.AND P2, PT, R9, R2, PT ;  /* 0x000000020900720c */ /* 0x000fe20003f46270 */
[----:B------:R-:W-:Y:S02]  /*0710*/  IMAD.MOV.U32 R5, RZ, RZ, 0x7fffffff ;  /* 0x7fffffffff057424 */ /* 0x000fe400078e00ff */
[----:B------:R-:W-:-:S04]  /*0720*/  @!P0 IMAD R7, R7, 0x4, R4 ;  /* 0x0000000407078824 */ /* 0x000fc800078e0204 */
[----:B------:R0:W1:Y:S04]  /*0730*/  @!P1 LDS R5, [R3] ;  /* 0x0000000003059984 */ /* 0x0000680000000800 */
[----:B------:R0:W2:Y:S02]  /*0740*/  @!P0 LDS R0, [R7] ;  /* 0x0000000007008984 */ /* 0x0000a40000000800 */
[----:B------:R-:W-:Y:S05]  /*0750*/  @P2 EXIT ;  /* 0x000000000000294d */ /* 0x000fea0003800000 */
[----:B0-----:R-:W0:Y:S01]  /*0760*/  LDC.64 R2, c[0x0][0x3a0] ;  /* 0x0000e800ff027b82 */ /* 0x001e220000000a00 */
[----:B-12---:R-:W-:Y:S01]  /*0770*/  VIMNMX R5, PT, PT, R5, R0, PT ;  /* 0x0000000005057248 */ /* 0x006fe20003fe0100 */
[----:B0-----:R-:W-:-:S05]  /*0780*/  IMAD.WIDE R2, R9, 0x4, R2 ;  /* 0x0000000409027825 */ /* 0x001fca00078e0202 */
[----:B------:R-:W-:Y:S01]  /*0790*/  STG.E desc[UR4][R2.64], R5 ;  /* 0x0000000502007986 */ /* 0x000fe2000c101904 */
[----:B------:R-:W-:Y:S05]  /*07a0*/  EXIT ;  /* 0x000000000000794d */ /* 0x000fea0003800000 */
.L_x_7:
[----:B------:R-:W-:-:S00]  /*07b0*/  BRA `(.L_x_7) ;  /* 0xfffffffc00fc7947 */ /* 0x000fc0000383ffff */
[----:B------:R-:W-:-:S00]  /*07c0*/  NOP ;  /* 0x0000000000007918 */ /* 0x000fc00000000000 */
        /* <DEDUP_REMOVED lines=11> */
.L_x_17:


//--------------------- .text._Z15gpu_merge_naivePKiiS0_iPi --------------------------
	.section	.text._Z15gpu_merge_naivePKiiS0_iPi,"ax",@progbits
	.align	128
        .global         _Z15gpu_merge_naivePKiiS0_iPi
        .type           _Z15gpu_merge_naivePKiiS0_iPi,@function
        .size           _Z15gpu_merge_naivePKiiS0_iPi,(.L_x_18 - _Z15gpu_merge_naivePKiiS0_iPi)
        .other          _Z15gpu_merge_naivePKiiS0_iPi,@"STO_CUDA_ENTRY STV_DEFAULT"
_Z15gpu_merge_naivePKiiS0_iPi:
.text._Z15gpu_merge_naivePKiiS0_iPi:
[----:B------:R-:W-:Y:S01]  /*0000*/  LDC R1, c[0x0][0x37c] ;  /* 0x0000df00ff017b82 */ /* 0x000fe20000000800 */
[----:B------:R-:W0:Y:S07]  /*0010*/  S2R R3, SR_TID.X ;  /* 0x0000000000037919 */ /* 0x000e2e0000002100 */
[----:B------:R-:W0:Y:S01]  /*0020*/  S2UR UR5, SR_CTAID.X ;  /* 0x00000000000579c3 */ /* 0x000e220000002500 */
[----:B------:R-:W1:Y:S01]  /*0030*/  LDCU UR6, c[0x0][0x398] ;  /* 0x00007300ff0677ac */ /* 0x000e620008000800 */
[----:B------:R-:W1:Y:S06]  /*0040*/  LDCU UR7, c[0x0][0x388] ;  /* 0x00007100ff0777ac */ /* 0x000e6c0008000800 */
[----:B------:R-:W0:Y:S01]  /*0050*/  LDC R0, c[0x0][0x360] ;  /* 0x0000d800ff007b82 */ /* 0x000e220000000800 */
[----:B-1----:R-:W-:Y:S01]  /*0060*/  UIADD3 UR4, UPT, UPT, UR6, UR7, URZ ;  /* 0x0000000706047290 */ /* 0x002fe2000fffe0ff */
[----:B0-----:R-:W-:-:S05]  /*0070*/  IMAD R0, R0, UR5, R3 ;  /* 0x0000000500007c24 */ /* 0x001fca000f8e0203 */
[----:B------:R-:W-:-:S13]  /*0080*/  ISETP.GE.AND P0, PT, R0, UR4, PT ;  /* 0x0000000400007c0c */ /* 0x000fda000bf06270 */
[----:B------:R-:W-:Y:S05]  /*0090*/  @P0 EXIT ;  /* 0x000000000000094d */ /* 0x000fea0003800000 */
[C---:B------:R-:W-:Y:S01]  /*00a0*/  VIADDMNMX R11, R0.reuse, -UR6, RZ, !PT ;  /* 0x80000006000b7c46 */ /* 0x040fe2000f8001ff */
[----:B------:R-:W0:Y:S01]  /*00b0*/  LDCU.64 UR4, c[0x0][0x358] ;  /* 0x00006b00ff0477ac */ /* 0x000e220008000a00 */
[----:B------:R-:W-:Y:S01]  /*00c0*/  VIMNMX R2, PT, PT, R0, UR7, PT ;  /* 0x0000000700027c48 */ /* 0x000fe2000bfe0100 */
[----:B------:R-:W-:Y:S03]  /*00d0*/  BSSY.RECONVERGENT B0, `(.L_x_8) ;  /* 0x0000013000007945 */ /* 0x000fe60003800200 */
[----:B------:R-:W-:-:S13]  /*00e0*/  ISETP.GE.AND P0, PT, R11, R2, PT ;  /* 0x000000020b00720c */ /* 0x000fda0003f06270 */
[----:B0-----:R-:W-:Y:S05]  /*00f0*/  @P0 BRA `(.L_x_9) ;  /* 0x0000000000400947 */ /* 0x001fea0003800000 */
[----:B------:R-:W0:Y:S01]  /*0100*/  LDC.64 R6, c[0x0][0x380] ;  /* 0x0000e000ff067b82 */ /* 0x000e220000000a00 */
[----:B------:R-:W-:-:S07]  /*0110*/  IMAD.MOV.U32 R10, RZ, RZ, R2 ;  /* 0x000000ffff0a7224 */ /* 0x000fce00078e0002 */
[----:B------:R-:W1:Y:S02]  /*0120*/  LDC.64 R8, c[0x0][0x390] ;  /* 0x0000e400ff087b82 */ /* 0x000e640000000a00 */
.L_x_10:
[----:B------:R-:W-:-:S05]  /*0130*/  IMAD.IADD R2, R10, 0x1, R11 ;  /* 0x000000010a027824 */ /* 0x000fca00078e020b */
[----:B------:R-:W-:-:S04]  /*0140*/  SHF.R.U32.HI R13, RZ, 0x1, R2 ;  /* 0x00000001ff0d7819 */ /* 0x000fc80000011602 */
[----:B------:R-:W-:-:S04]  /*0150*/  LOP3.LUT R3, RZ, R13, RZ, 0x33, !PT ;  /* 0x0000000dff037212 */ /* 0x000fc800078e33ff */
[----:B------:R-:W-:Y:S01]  /*0160*/  IADD3 R5, PT, PT, R0, R3, RZ ;  /* 0x0000000300057210 */ /* 0x000fe20007ffe0ff */
        /* <DEDUP_REMOVED lines=9> */
.L_x_9:
[----:B------:R-:W-:Y:S05]  /*0200*/  BSYNC.RECONVERGENT B0 ;  /* 0x0000000000007941 */ /* 0x000fea0003800200 */
.L_x_8:
[----:B------:R-:W-:Y:S01]  /*0210*/  ISETP.GE.AND P0, PT, R11, UR7, PT ;  /* 0x000000070b007c0c */ /* 0x000fe2000bf06270 */
[----:B------:R-:W-:Y:S01]  /*0220*/  BSSY.RECONVERGENT B0, `(.L_x_11) ;  /* 0x000001a000007945 */ /* 0x000fe20003800200 */
[----:B------:R-:W-:-:S11]  /*0230*/  IADD3 R7, PT, PT, R0, -R11, RZ ;  /* 0x8000000b00077210 */ /* 0x000fd60007ffe0ff */
[----:B------:R-:W-:Y:S05]  /*0240*/  @!P0 BRA `(.L_x_12) ;  /* 0x0000000000108947 */ /* 0x000fea0003800000 */
[----:B------:R-:W0:Y:S02]  /*0250*/  LDC.64 R2, c[0x0][0x390] ;  /* 0x0000e400ff027b82 */ /* 0x000e240000000a00 */
[----:B0-----:R-:W-:-:S05]  /*0260*/  IMAD.WIDE R2, R7, 0x4, R2 ;  /* 0x0000000407027825 */ /* 0x001fca00078e0202 */
[----:B------:R0:W5:Y:S01]  /*0270*/  LDG.E R5, desc[UR4][R2.64] ;  /* 0x0000000402057981 */ /* 0x000162000c1e1900 */
[----:B------:R-:W-:Y:S05]  /*0280*/  BRA `(.L_x_13) ;  /* 0x00000000004c7947 */ /* 0x000fea0003800000 */
.L_x_12:
[----:B------:R-:W-:-:S13]  /*0290*/  ISETP.GE.AND P0, PT, R7, UR6, PT ;  /* 0x0000000607007c0c */ /* 0x000fda000bf06270 */
[----:B------:R-:W-:Y:S05]  /*02a0*/  @!P0 BRA `(.L_x_14) ;  /* 0x0000000000108947 */ /* 0x000fea0003800000 */
[----:B------:R-:W0:Y:S02]  /*02b0*/  LDC.64 R2, c[0x0][0x380] ;  /* 0x0000e000ff027b82 */ /* 0x000e240000000a00 */
[----:B0-----:R-:W-:-:S05]  /*02c0*/  IMAD.WIDE.U32 R2, R11, 0x4, R2 ;  /* 0x000000040b027825 */ /* 0x001fca00078e0002 */
[----:B------:R0:W5:Y:S01]  /*02d0*/  LDG.E R5, desc[UR4][R2.64] ;  /* 0x0000000402057981 */ /* 0x000162000c1e1900 */
[----:B------:R-:W-:Y:S05]  /*02e0*/  BRA `(.L_x_15) ;  /* 0x0000000000247947 */ /* 0x000fea0003800000 */
.L_x_14:
[----:B------:R-:W0:Y:S08]  /*02f0*/  LDC.64 R2, c[0x0][0x380] ;  /* 0x0000e000ff027b82 */ /* 0x000e300000000a00 */
[----:B------:R-:W1:Y:S01]  /*0300*/  LDC.64 R4, c[0x0][0x390] ;  /* 0x0000e400ff047b82 */ /* 0x000e620000000a00 */
[----:B0-----:R-:W-:-:S06]  /*0310*/  IMAD.WIDE.U32 R2, R11, 0x4, R2 ;  /* 0x000000040b027825 */ /* 0x001fcc00078e0002 */
[----:B------:R-:W2:Y:S01]  /*0320*/  LDG.E R2, desc[UR4][R2.64] ;  /* 0x0000000402027981 */ /* 0x000ea2000c1e1900 */
[----:B-1----:R-:W-:-:S06]  /*0330*/  IMAD.WIDE R4, R7, 0x4, R4 ;  /* 0x0000000407047825 */ /* 0x002fcc00078e0204 */
[----:B------:R-:W2:Y:S02]  /*0340*/  LDG.E R5, desc[UR4][R4.64] ;  /* 0x0000000404057981 */ /* 0x000ea4000c1e1900 */
[----:B--2---:R-:W-:-:S13]  /*0350*/  ISETP.GT.AND P0, PT, R2, R5, PT ;  /* 0x000000050200720c */ /* 0x004fda0003f04270 */
[----:B------:R-:W-:Y:S05]  /*0360*/  @P0 BRA `(.L_x_13) ;  /* 0x0000000000140947 */ /* 0x000fea0003800000 */
[----:B------:R-:W-:-:S07]  /*0370*/  IMAD.MOV.U32 R5, RZ, RZ, R2 ;  /* 0x000000ffff057224 */ /* 0x000fce00078e0002 */
.L_x_15:
[----:B0-----:R-:W0:Y:S02]  /*0380*/  LDC.64 R2, c[0x0][0x3a0] ;  /* 0x0000e800ff027b82 */ /* 0x001e240000000a00 */
[----:B0-----:R-:W-:-:S05]  /*0390*/  IMAD.WIDE R2, R0, 0x4, R2 ;  /* 0x0000000400027825 */ /* 0x001fca00078e0202 */
[----:B-----5:R-:W-:Y:S01]  /*03a0*/  STG.E desc[UR4][R2.64], R5 ;  /* 0x0000000502007986 */ /* 0x020fe2000c101904 */
[----:B------:R-:W-:Y:S05]  /*03b0*/  EXIT ;  /* 0x000000000000794d */ /* 0x000fea0003800000 */
.L_x_13:
[----:B------:R-:W-:Y:S05]  /*03c0*/  BSYNC.RECONVERGENT B0 ;  /* 0x0000000000007941 */ /* 0x000fea0003800200 */
.L_x_11:
[----:B0-----:R-:W0:Y:S02]  /*03d0*/  LDC.64 R2, c[0x0][0x3a0] ;  /* 0x0000e800ff027b82 */ /* 0x001e240000000a00 */
[----:B0-----:R-:W-:-:S05]  /*03e0*/  IMAD.WIDE R2, R0, 0x4, R2 ;  /* 0x0000000400027825 */ /* 0x001fca00078e0202 */
[----:B-----5:R-:W-:Y:S01]  /*03f0*/  STG.E desc[UR4][R2.64], R5 ;  /* 0x0000000502007986 */ /* 0x020fe2000c101904 */
[----:B------:R-:W-:Y:S05]  /*0400*/  EXIT ;  /* 0x000000000000794d */ /* 0x000fea0003800000 */
.L_x_16:
        /* <DEDUP_REMOVED lines=15> */
.L_x_18:


//--------------------- .nv.shared._Z21gpu_merge_tile_sharedPKiiS0_iPi --------------------------
	.section	.nv.shared._Z21gpu_merge_tile_sharedPKiiS0_iPi,"aw",@nobits
	.sectionflags	@""
	.align	4
.nv.shared._Z21gpu_merge_tile_sharedPKiiS0_iPi:
	.zero		5120


//--------------------- .nv.shared.reserved.0     --------------------------
	.section	.nv.shared.reserved.0,"aw",@nobits
	.weak		__nv_reservedSMEM_offset_0_alias
	.size		__nv_reservedSMEM_offset_0_alias, 0, 64
	.other		__nv_reservedSMEM_offset_0_alias,@"STO_CUDA_RESERVED_SHARED STV_DEFAULT"
__nv_reservedSMEM_offset_0_alias:
	.zero		0
	.zero		64


//--------------------- .nv.constant0._Z21gpu_merge_tile_sharedPKiiS0_iPi --------------------------
	.section	.nv.constant0._Z21gpu_merge_tile_sharedPKiiS0_iPi,"a",@progbits
	.sectionflags	@""
	.align	4
.nv.constant0._Z21gpu_merge_tile_sharedPKiiS0_iPi:
	.zero		936


//--------------------- .nv.constant0._Z15gpu_merge_naivePKiiS0_iPi --------------------------
	.section	.nv.constant0._Z15gpu_merge_naivePKiiS0_iPi,"a",@progbits
	.sectionflags	@""
	.align	4
.nv.constant0._Z15gpu_merge_naivePKiiS0_iPi:
	.zero		936


//--------------------- SYMBOLS --------------------------

	.type		.nv.reservedSmem.offset0,@object
	.size		.nv.reservedSmem.offset0,0x4
	.type		.nv.reservedSmem.cap,@object
	.size		.nv.reservedSmem.cap,0x4
